//
// Generated by NVIDIA NVVM Compiler
//
// Compiler Build ID: CL-36424714
// Cuda compilation tools, release 13.0, V13.0.88
// Based on NVVM 20.0.0
//

.version 9.0
.target sm_100
.address_size 64

	// .globl	_Z3sumPiS_ii

.visible .entry _Z3sumPiS_ii(
	.param .u64 .ptr .align 1 _Z3sumPiS_ii_param_0,
	.param .u64 .ptr .align 1 _Z3sumPiS_ii_param_1,
	.param .u32 _Z3sumPiS_ii_param_2,
	.param .u32 _Z3sumPiS_ii_param_3
)
{
	.reg .pred 	%p<21>;
	.reg .b32 	%r<227>;
	.reg .b64 	%rd<72>;

	ld.param.u64 	%rd9, [_Z3sumPiS_ii_param_0];
	ld.param.u64 	%rd10, [_Z3sumPiS_ii_param_1];
	ld.param.u32 	%r66, [_Z3sumPiS_ii_param_2];
	ld.param.u32 	%r67, [_Z3sumPiS_ii_param_3];
	cvta.to.global.u64 	%rd1, %rd10;
	cvta.to.global.u64 	%rd2, %rd9;
	mov.u32 	%r68, %tid.x;
	mov.u32 	%r1, %tid.y;
	mul.lo.s32 	%r2, %r67, %r68;
	add.s32 	%r3, %r2, %r1;
	mul.wide.s32 	%rd11, %r3, 4;
	add.s64 	%rd12, %rd2, %rd11;
	ld.global.u32 	%r69, [%rd12];
	and.b32  	%r70, %r69, 1;
	setp.eq.b32 	%p1, %r70, 1;
	not.pred 	%p2, %p1;
	@%p2 bra 	$L__BB0_15;
	setp.lt.s32 	%p3, %r66, 1;
	mov.b32 	%r226, 0;
	@%p3 bra 	$L__BB0_14;
	and.b32  	%r4, %r66, 15;
	setp.lt.u32 	%p4, %r66, 16;
	mov.b32 	%r215, 0;
	mov.u32 	%r226, %r215;
	@%p4 bra 	$L__BB0_5;
	and.b32  	%r215, %r66, 2147483632;
	neg.s32 	%r212, %r215;
	shl.b32 	%r7, %r67, 4;
	mov.b32 	%r226, 0;
	mul.wide.s32 	%rd15, %r67, 4;
	mov.u32 	%r211, %r1;
$L__BB0_4:
	.pragma "nounroll";
	mul.wide.s32 	%rd13, %r211, 4;
	add.s64 	%rd14, %rd2, %rd13;
	ld.global.u32 	%r75, [%rd14];
	add.s32 	%r76, %r75, %r226;
	add.s64 	%rd16, %rd14, %rd15;
	ld.global.u32 	%r77, [%rd16];
	add.s32 	%r78, %r77, %r76;
	add.s64 	%rd17, %rd16, %rd15;
	ld.global.u32 	%r79, [%rd17];
	add.s32 	%r80, %r79, %r78;
	add.s64 	%rd18, %rd17, %rd15;
	ld.global.u32 	%r81, [%rd18];
	add.s32 	%r82, %r81, %r80;
	add.s64 	%rd19, %rd18, %rd15;
	ld.global.u32 	%r83, [%rd19];
	add.s32 	%r84, %r83, %r82;
	add.s64 	%rd20, %rd19, %rd15;
	ld.global.u32 	%r85, [%rd20];
	add.s32 	%r86, %r85, %r84;
	add.s64 	%rd21, %rd20, %rd15;
	ld.global.u32 	%r87, [%rd21];
	add.s32 	%r88, %r87, %r86;
	add.s64 	%rd22, %rd21, %rd15;
	ld.global.u32 	%r89, [%rd22];
	add.s32 	%r90, %r89, %r88;
	add.s64 	%rd23, %rd22, %rd15;
	ld.global.u32 	%r91, [%rd23];
	add.s32 	%r92, %r91, %r90;
	add.s64 	%rd24, %rd23, %rd15;
	ld.global.u32 	%r93, [%rd24];
	add.s32 	%r94, %r93, %r92;
	add.s64 	%rd25, %rd24, %rd15;
	ld.global.u32 	%r95, [%rd25];
	add.s32 	%r96, %r95, %r94;
	add.s64 	%rd26, %rd25, %rd15;
	ld.global.u32 	%r97, [%rd26];
	add.s32 	%r98, %r97, %r96;
	add.s64 	%rd27, %rd26, %rd15;
	ld.global.u32 	%r99, [%rd27];
	add.s32 	%r100, %r99, %r98;
	add.s64 	%rd28, %rd27, %rd15;
	ld.global.u32 	%r101, [%rd28];
	add.s32 	%r102, %r101, %r100;
	add.s64 	%rd29, %rd28, %rd15;
	ld.global.u32 	%r103, [%rd29];
	add.s32 	%r104, %r103, %r102;
	add.s64 	%rd30, %rd29, %rd15;
	ld.global.u32 	%r105, [%rd30];
	add.s32 	%r226, %r105, %r104;
	add.s32 	%r212, %r212, 16;
	add.s32 	%r211, %r211, %r7;
	setp.ne.s32 	%p5, %r212, 0;
	@%p5 bra 	$L__BB0_4;
$L__BB0_5:
	setp.eq.s32 	%p6, %r4, 0;
	@%p6 bra 	$L__BB0_14;
	and.b32  	%r45, %r66, 7;
	setp.lt.u32 	%p7, %r4, 8;
	@%p7 bra 	$L__BB0_8;
	mad.lo.s32 	%r107, %r215, %r67, %r1;
	mul.wide.s32 	%rd31, %r107, 4;
	add.s64 	%rd32, %rd2, %rd31;
	ld.global.u32 	%r108, [%rd32];
	add.s32 	%r109, %r108, %r226;
	mul.wide.s32 	%rd33, %r67, 4;
	add.s64 	%rd34, %rd32, %rd33;
	ld.global.u32 	%r110, [%rd34];
	add.s32 	%r111, %r110, %r109;
	add.s64 	%rd35, %rd34, %rd33;
	ld.global.u32 	%r112, [%rd35];
	add.s32 	%r113, %r112, %r111;
	add.s64 	%rd36, %rd35, %rd33;
	ld.global.u32 	%r114, [%rd36];
	add.s32 	%r115, %r114, %r113;
	add.s64 	%rd37, %rd36, %rd33;
	ld.global.u32 	%r116, [%rd37];
	add.s32 	%r117, %r116, %r115;
	add.s64 	%rd38, %rd37, %rd33;
	ld.global.u32 	%r118, [%rd38];
	add.s32 	%r119, %r118, %r117;
	add.s64 	%rd39, %rd38, %rd33;
	ld.global.u32 	%r120, [%rd39];
	add.s32 	%r121, %r120, %r119;
	add.s64 	%rd40, %rd39, %rd33;
	ld.global.u32 	%r122, [%rd40];
	add.s32 	%r226, %r122, %r121;
	add.s32 	%r215, %r215, 8;
$L__BB0_8:
	setp.eq.s32 	%p8, %r45, 0;
	@%p8 bra 	$L__BB0_14;
	and.b32  	%r51, %r66, 3;
	setp.lt.u32 	%p9, %r45, 4;
	@%p9 bra 	$L__BB0_11;
	mad.lo.s32 	%r124, %r215, %r67, %r1;
	mul.wide.s32 	%rd41, %r124, 4;
	add.s64 	%rd42, %rd2, %rd41;
	ld.global.u32 	%r125, [%rd42];
	add.s32 	%r126, %r125, %r226;
	mul.wide.s32 	%rd43, %r67, 4;
	add.s64 	%rd44, %rd42, %rd43;
	ld.global.u32 	%r127, [%rd44];
	add.s32 	%r128, %r127, %r126;
	add.s64 	%rd45, %rd44, %rd43;
	ld.global.u32 	%r129, [%rd45];
	add.s32 	%r130, %r129, %r128;
	add.s64 	%rd46, %rd45, %rd43;
	ld.global.u32 	%r131, [%rd46];
	add.s32 	%r226, %r131, %r130;
	add.s32 	%r215, %r215, 4;
$L__BB0_11:
	setp.eq.s32 	%p10, %r51, 0;
	@%p10 bra 	$L__BB0_14;
	mad.lo.s32 	%r224, %r215, %r67, %r1;
	neg.s32 	%r223, %r51;
$L__BB0_13:
	.pragma "nounroll";
	mul.wide.s32 	%rd47, %r224, 4;
	add.s64 	%rd48, %rd2, %rd47;
	ld.global.u32 	%r132, [%rd48];
	add.s32 	%r226, %r132, %r226;
	add.s32 	%r224, %r224, %r67;
	add.s32 	%r223, %r223, 1;
	setp.ne.s32 	%p11, %r223, 0;
	@%p11 bra 	$L__BB0_13;
$L__BB0_14:
	add.s64 	%rd50, %rd1, %rd11;
	st.global.u32 	[%rd50], %r226;
	bra.uni 	$L__BB0_29;
$L__BB0_15:
	setp.lt.s32 	%p12, %r67, 1;
	mov.b32 	%r210, 0;
	@%p12 bra 	$L__BB0_28;
	add.s32 	%r136, %r67, -1;
	and.b32  	%r8, %r67, 15;
	setp.lt.u32 	%p13, %r136, 15;
	mov.b32 	%r203, 0;
	mov.u32 	%r210, %r203;
	@%p13 bra 	$L__BB0_19;
	and.b32  	%r203, %r67, 2147483632;
	neg.s32 	%r197, %r203;
	mul.wide.u32 	%rd51, %r2, 4;
	add.s64 	%rd52, %rd51, %rd2;
	add.s64 	%rd70, %rd52, 32;
	mov.b32 	%r210, 0;
$L__BB0_18:
	.pragma "nounroll";
	ld.global.u32 	%r138, [%rd70+-32];
	add.s32 	%r139, %r138, %r210;
	ld.global.u32 	%r140, [%rd70+-28];
	add.s32 	%r141, %r140, %r139;
	ld.global.u32 	%r142, [%rd70+-24];
	add.s32 	%r143, %r142, %r141;
	ld.global.u32 	%r144, [%rd70+-20];
	add.s32 	%r145, %r144, %r143;
	ld.global.u32 	%r146, [%rd70+-16];
	add.s32 	%r147, %r146, %r145;
	ld.global.u32 	%r148, [%rd70+-12];
	add.s32 	%r149, %r148, %r147;
	ld.global.u32 	%r150, [%rd70+-8];
	add.s32 	%r151, %r150, %r149;
	ld.global.u32 	%r152, [%rd70+-4];
	add.s32 	%r153, %r152, %r151;
	ld.global.u32 	%r154, [%rd70];
	add.s32 	%r155, %r154, %r153;
	ld.global.u32 	%r156, [%rd70+4];
	add.s32 	%r157, %r156, %r155;
	ld.global.u32 	%r158, [%rd70+8];
	add.s32 	%r159, %r158, %r157;
	ld.global.u32 	%r160, [%rd70+12];
	add.s32 	%r161, %r160, %r159;
	ld.global.u32 	%r162, [%rd70+16];
	add.s32 	%r163, %r162, %r161;
	ld.global.u32 	%r164, [%rd70+20];
	add.s32 	%r165, %r164, %r163;
	ld.global.u32 	%r166, [%rd70+24];
	add.s32 	%r167, %r166, %r165;
	ld.global.u32 	%r168, [%rd70+28];
	add.s32 	%r210, %r168, %r167;
	add.s32 	%r197, %r197, 16;
	add.s64 	%rd70, %rd70, 64;
	setp.ne.s32 	%p14, %r197, 0;
	@%p14 bra 	$L__BB0_18;
$L__BB0_19:
	setp.eq.s32 	%p15, %r8, 0;
	@%p15 bra 	$L__BB0_28;
	and.b32  	%r18, %r67, 7;
	setp.lt.u32 	%p16, %r8, 8;
	@%p16 bra 	$L__BB0_22;
	add.s32 	%r170, %r203, %r2;
	mul.wide.u32 	%rd53, %r170, 4;
	add.s64 	%rd54, %rd2, %rd53;
	ld.global.u32 	%r171, [%rd54];
	add.s32 	%r172, %r171, %r210;
	cvt.u64.u32 	%rd55, %r2;
	cvt.u64.u32 	%rd56, %r203;
	add.s64 	%rd57, %rd56, %rd55;
	shl.b64 	%rd58, %rd57, 2;
	add.s64 	%rd59, %rd2, %rd58;
	ld.global.u32 	%r173, [%rd59+4];
	add.s32 	%r174, %r173, %r172;
	ld.global.u32 	%r175, [%rd59+8];
	add.s32 	%r176, %r175, %r174;
	ld.global.u32 	%r177, [%rd59+12];
	add.s32 	%r178, %r177, %r176;
	ld.global.u32 	%r179, [%rd59+16];
	add.s32 	%r180, %r179, %r178;
	ld.global.u32 	%r181, [%rd59+20];
	add.s32 	%r182, %r181, %r180;
	ld.global.u32 	%r183, [%rd59+24];
	add.s32 	%r184, %r183, %r182;
	ld.global.u32 	%r185, [%rd59+28];
	add.s32 	%r210, %r185, %r184;
	add.s32 	%r203, %r203, 8;
$L__BB0_22:
	setp.eq.s32 	%p17, %r18, 0;
	@%p17 bra 	$L__BB0_28;
	and.b32  	%r24, %r67, 3;
	setp.lt.u32 	%p18, %r18, 4;
	@%p18 bra 	$L__BB0_25;
	add.s32 	%r187, %r203, %r2;
	mul.wide.u32 	%rd60, %r187, 4;
	add.s64 	%rd61, %rd2, %rd60;
	ld.global.u32 	%r188, [%rd61];
	add.s32 	%r189, %r188, %r210;
	cvt.u64.u32 	%rd62, %r2;
	cvt.u64.u32 	%rd63, %r203;
	add.s64 	%rd64, %rd63, %rd62;
	shl.b64 	%rd65, %rd64, 2;
	add.s64 	%rd66, %rd2, %rd65;
	ld.global.u32 	%r190, [%rd66+4];
	add.s32 	%r191, %r190, %r189;
	ld.global.u32 	%r192, [%rd66+8];
	add.s32 	%r193, %r192, %r191;
	ld.global.u32 	%r194, [%rd66+12];
	add.s32 	%r210, %r194, %r193;
	add.s32 	%r203, %r203, 4;
$L__BB0_25:
	setp.eq.s32 	%p19, %r24, 0;
	@%p19 bra 	$L__BB0_28;
	add.s32 	%r195, %r203, %r2;
	mul.wide.u32 	%rd67, %r195, 4;
	add.s64 	%rd71, %rd2, %rd67;
	neg.s32 	%r208, %r24;
$L__BB0_27:
	.pragma "nounroll";
	ld.global.u32 	%r196, [%rd71];
	add.s32 	%r210, %r196, %r210;
	add.s64 	%rd71, %rd71, 4;
	add.s32 	%r208, %r208, 1;
	setp.ne.s32 	%p20, %r208, 0;
	@%p20 bra 	$L__BB0_27;
$L__BB0_28:
	add.s64 	%rd69, %rd1, %rd11;
	st.global.u32 	[%rd69], %r210;
$L__BB0_29:
	ret;

}


// ===== COMPILED SASS (sm_100) =====

	.target	sm_100

	.elftype	@"ET_EXEC"


//--------------------- .note.nv.tkinfo           --------------------------
	.section	.note.nv.tkinfo,"",@"SHT_NOTE"
	.sectionflags	@"SHF_NOTE_NV_TKINFO"
	.tkinfo
        /*0018*/ 	.word	0x00000002
        /*0030*/ 	.string	""
        /*0030*/ 	.string	"ptxas"
        /*0030*/ 	.string	"Cuda compilation tools, release 13.0, V13.0.88"
        /*0030*/ 	.string	"Build cuda_13.0.r13.0/compiler.36424714_0"
        /*0030*/ 	.string	"-arch sm_100 -m 64 "



//--------------------- .note.nv.cuinfo           --------------------------
	.section	.note.nv.cuinfo,"",@"SHT_NOTE"
	.sectionflags	@"SHF_NOTE_NV_CUINFO"
        /*0018*/ 	.short	0x0002
        /*001a*/ 	.short	0x0064
        /*001c*/ 	.short	0x0082
	.zero		2


//--------------------- .nv.info                  --------------------------
	.section	.nv.info,"",@"SHT_CUDA_INFO"
	.align	4


	//----- nvinfo : EIATTR_REGCOUNT
	.align		4
        /*0000*/ 	.byte	0x04, 0x2f
        /*0002*/ 	.short	(.L_1 - .L_0)
	.align		4
.L_0:
        /*0004*/ 	.word	index@(_Z3sumPiS_ii)
        /*0008*/ 	.word	0x00000020


	//----- nvinfo : EIATTR_FRAME_SIZE
	.align		4
.L_1:
        /*000c*/ 	.byte	0x04, 0x11
        /*000e*/ 	.short	(.L_3 - .L_2)
	.align		4
.L_2:
        /*0010*/ 	.word	index@(_Z3sumPiS_ii)
        /*0014*/ 	.word	0x00000000


	//----- nvinfo : EIATTR_MIN_STACK_SIZE
	.align		4
.L_3:
        /*0018*/ 	.byte	0x04, 0x12
        /*001a*/ 	.short	(.L_5 - .L_4)
	.align		4
.L_4:
        /*001c*/ 	.word	index@(_Z3sumPiS_ii)
        /*0020*/ 	.word	0x00000000
.L_5:


//--------------------- .nv.compat                --------------------------
	.section	.nv.compat,"",@"SHT_CUDA_COMPAT_INFO"
	.align	4
        /*0000*/ 	.byte	0x02, 0x09, 0x00, 0x00, 0x02, 0x02, 0x01, 0x00, 0x02, 0x05, 0x05, 0x00, 0x03, 0x07, 0x01, 0x01
        /*0010*/ 	.byte	0x02, 0x03, 0x00, 0x00, 0x02, 0x06, 0x01, 0x00, 0x04, 0x0b, 0x08, 0x00, 0x09, 0x00, 0x00, 0x00
        /*0020*/ 	.byte	0x00, 0x00, 0x00, 0x00


//--------------------- .nv.info._Z3sumPiS_ii     --------------------------
	.section	.nv.info._Z3sumPiS_ii,"",@"SHT_CUDA_INFO"
	.sectionflags	@""
	.align	4


	//----- nvinfo : EIATTR_CUDA_API_VERSION
	.align		4
        /*0000*/ 	.byte	0x04, 0x37
        /*0002*/ 	.short	(.L_7 - .L_6)
.L_6:
        /*0004*/ 	.word	0x00000082


	//----- nvinfo : EIATTR_KPARAM_INFO
	.align		4
.L_7:
        /*0008*/ 	.byte	0x04, 0x17
        /*000a*/ 	.short	(.L_9 - .L_8)
.L_8:
        /*000c*/ 	.word	0x00000000
        /*0010*/ 	.short	0x0003
        /*0012*/ 	.short	0x0014
        /*0014*/ 	.byte	0x00, 0xf0, 0x11, 0x00


	//----- nvinfo : EIATTR_KPARAM_INFO
	.align		4
.L_9:
        /*0018*/ 	.byte	0x04, 0x17
        /*001a*/ 	.short	(.L_11 - .L_10)
.L_10:
        /*001c*/ 	.word	0x00000000
        /*0020*/ 	.short	0x0002
        /*0022*/ 	.short	0x0010
        /*0024*/ 	.byte	0x00, 0xf0, 0x11, 0x00


	//----- nvinfo : EIATTR_KPARAM_INFO
	.align		4
.L_11:
        /*0028*/ 	.byte	0x04, 0x17
        /*002a*/ 	.short	(.L_13 - .L_12)
.L_12:
        /*002c*/ 	.word	0x00000000
        /*0030*/ 	.short	0x0001
        /*0032*/ 	.short	0x0008
        /*0034*/ 	.byte	0x00, 0xf5, 0x21, 0x00


	//----- nvinfo : EIATTR_KPARAM_INFO
	.align		4
.L_13:
        /*0038*/ 	.byte	0x04, 0x17
        /*003a*/ 	.short	(.L_15 - .L_14)
.L_14:
        /*003c*/ 	.word	0x00000000
        /*0040*/ 	.short	0x0000
        /*0042*/ 	.short	0x0000
        /*0044*/ 	.byte	0x00, 0xf5, 0x21, 0x00


	//----- nvinfo : EIATTR_SPARSE_MMA_MASK
	.align		4
.L_15:
        /*0048*/ 	.byte	0x03, 0x50
        /*004a*/ 	.short	0x0000


	//----- nvinfo : EIATTR_MAXREG_COUNT
	.align		4
        /*004c*/ 	.byte	0x03, 0x1b
        /*004e*/ 	.short	0x00ff


	//----- nvinfo : EIATTR_MERCURY_ISA_VERSION
	.align		4
        /*0050*/ 	.byte	0x03, 0x5f
        /*0052*/ 	.short	0x0101


	//----- nvinfo : EIATTR_VRC_CTA_INIT_COUNT
	.align		4
        /*0054*/ 	.byte	0x02, 0x4a
	.zero		1
	.zero		1


	//----- nvinfo : EIATTR_EXIT_INSTR_OFFSETS
	.align		4
        /*0058*/ 	.byte	0x04, 0x1c
        /*005a*/ 	.short	(.L_17 - .L_16)


	//   ....[0]....
.L_16:
        /*005c*/ 	.word	0x00000800


	//   ....[1]....
        /*0060*/ 	.word	0x00000ec0


	//----- nvinfo : EIATTR_CRS_STACK_SIZE
	.align		4
.L_17:
        /*0064*/ 	.byte	0x04, 0x1e
        /*0066*/ 	.short	(.L_19 - .L_18)
.L_18:
        /*0068*/ 	.word	0x00000000


	//----- nvinfo : EIATTR_CBANK_PARAM_SIZE
	.align		4
.L_19:
        /*006c*/ 	.byte	0x03, 0x19
        /*006e*/ 	.short	0x0018


	//----- nvinfo : EIATTR_PARAM_CBANK
	.align		4
        /*0070*/ 	.byte	0x04, 0x0a
        /*0072*/ 	.short	(.L_21 - .L_20)
	.align		4
.L_20:
        /*0074*/ 	.word	index@(.nv.constant0._Z3sumPiS_ii)
        /*0078*/ 	.short	0x0380
        /*007a*/ 	.short	0x0018


	//----- nvinfo : EIATTR_SW_WAR
	.align		4
.L_21:
        /*007c*/ 	.byte	0x04, 0x36
        /*007e*/ 	.short	(.L_23 - .L_22)
.L_22:
        /*0080*/ 	.word	0x00000008
.L_23:


//--------------------- .nv.callgraph             --------------------------
	.section	.nv.callgraph,"",@"SHT_CUDA_CALLGRAPH"
	.align	4
	.sectionentsize	8
	.align		4
        /*0000*/ 	.word	0x00000000
	.align		4
        /*0004*/ 	.word	0xffffffff
	.align		4
        /*0008*/ 	.word	0x00000000
	.align		4
        /*000c*/ 	.word	0xfffffffe
	.align		4
        /*0010*/ 	.word	0x00000000
	.align		4
        /*0014*/ 	.word	0xfffffffd
	.align		4
        /*0018*/ 	.word	0x00000000
	.align		4
        /*001c*/ 	.word	0xfffffffc


//--------------------- .text._Z3sumPiS_ii        --------------------------
	.section	.text._Z3sumPiS_ii,"ax",@progbits
	.align	128
        .global         _Z3sumPiS_ii
        .type           _Z3sumPiS_ii,@function
        .size           _Z3sumPiS_ii,(.L_x_14 - _Z3sumPiS_ii)
        .other          _Z3sumPiS_ii,@"STO_CUDA_ENTRY STV_DEFAULT"
_Z3sumPiS_ii:
.text._Z3sumPiS_ii:
[----:B------:R-:W-:Y:S01]  /*0000*/  LDC R1, c[0x0][0x37c] ;  /* 0x0000df00ff017b82 */ /* 0x000fe20000000800 */
[----:B------:R-:W0:Y:S07]  /*0010*/  S2R R2, SR_TID.X ;  /* 0x0000000000027919 */ /* 0x000e2e0000002100 */
[----:B------:R-:W0:Y:S01]  /*0020*/  LDC R3, c[0x0][0x394] ;  /* 0x0000e500ff037b82 */ /* 0x000e220000000800 */
[----:B------:R-:W1:Y:S01]  /*0030*/  LDCU.64 UR8, c[0x0][0x358] ;  /* 0x00006b00ff0877ac */ /* 0x000e620008000a00 */
[----:B------:R-:W2:Y:S06]  /*0040*/  S2R R0, SR_TID.Y ;  /* 0x0000000000007919 */ /* 0x000eac0000002200 */
[----:B------:R-:W3:Y:S01]  /*0050*/  LDC.64 R8, c[0x0][0x380] ;  /* 0x0000e000ff087b82 */ /* 0x000ee20000000a00 */
[----:B0-----:R-:W-:-:S04]  /*0060*/  IMAD R7, R2, R3, RZ ;  /* 0x0000000302077224 */ /* 0x001fc800078e02ff */
[----:B--2---:R-:W-:-:S04]  /*0070*/  IMAD.IADD R2, R7, 0x1, R0 ;  /* 0x0000000107027824 */ /* 0x004fc800078e0200 */
[----:B---3--:R-:W-:-:S06]  /*0080*/  IMAD.WIDE R4, R2, 0x4, R8 ;  /* 0x0000000402047825 */ /* 0x008fcc00078e0208 */
[----:B-1----:R-:W2:Y:S02]  /*0090*/  LDG.E R4, desc[UR8][R4.64] ;  /* 0x0000000804047981 */ /* 0x002ea4000c1e1900 */
[----:B--2---:R-:W-:-:S04]  /*00a0*/  LOP3.LUT R6, R4, 0x1, RZ, 0xc0, !PT ;  /* 0x0000000104067812 */ /* 0x004fc800078ec0ff */
[----:B------:R-:W-:-:S13]  /*00b0*/  ISETP.NE.U32.AND P0, PT, R6, 0x1, PT ;  /* 0x000000010600780c */ /* 0x000fda0003f05070 */
[----:B------:R-:W-:Y:S05]  /*00c0*/  @P0 BRA `(.L_x_0) ;  /* 0x0000000400d00947 */ /* 0x000fea0003800000 */
[----:B------:R-:W0:Y:S01]  /*00d0*/  LDCU UR5, c[0x0][0x390] ;  /* 0x00007200ff0577ac */ /* 0x000e220008000800 */
[----:B------:R-:W-:Y:S01]  /*00e0*/  IMAD.MOV.U32 R5, RZ, RZ, RZ ;  /* 0x000000ffff057224 */ /* 0x000fe200078e00ff */
[----:B0-----:R-:W-:-:S09]  /*00f0*/  UISETP.GE.AND UP0, UPT, UR5, 0x1, UPT ;  /* 0x000000010500788c */ /* 0x001fd2000bf06270 */
[----:B------:R-:W-:Y:S05]  /*0100*/  BRA.U !UP0, `(.L_x_1) ;  /* 0x0000000508b07547 */ /* 0x000fea000b800000 */
[----:B------:R-:W-:Y:S01]  /*0110*/  UISETP.GE.U32.AND UP1, UPT, UR5, 0x10, UPT ;  /* 0x000000100500788c */ /* 0x000fe2000bf26070 */
[----:B------:R-:W-:Y:S01]  /*0120*/  HFMA2 R5, -RZ, RZ, 0, 0 ;  /* 0x00000000ff057431 */ /* 0x000fe200000001ff */
[----:B------:R-:W-:Y:S01]  /*0130*/  ULOP3.LUT UR6, UR5, 0xf, URZ, 0xc0, !UPT ;  /* 0x0000000f05067892 */ /* 0x000fe2000f8ec0ff */
[----:B------:R-:W-:-:S03]  /*0140*/  UMOV UR4, URZ ;  /* 0x000000ff00047c82 */ /* 0x000fc60008000000 */
[----:B------:R-:W-:-:S03]  /*0150*/  UISETP.NE.AND UP0, UPT, UR6, URZ, UPT ;  /* 0x000000ff0600728c */ /* 0x000fc6000bf05270 */
[----:B------:R-:W-:Y:S08]  /*0160*/  BRA.U !UP1, `(.L_x_2) ;  /* 0x0000000109c07547 */ /* 0x000ff0000b800000 */
[----:B------:R-:W-:Y:S01]  /*0170*/  ULOP3.LUT UR4, UR5, 0x7ffffff0, URZ, 0xc0, !UPT ;  /* 0x7ffffff005047892 */ /* 0x000fe2000f8ec0ff */
[----:B------:R-:W-:Y:S02]  /*0180*/  IMAD.MOV.U32 R5, RZ, RZ, RZ ;  /* 0x000000ffff057224 */ /* 0x000fe400078e00ff */
[----:B------:R-:W-:Y:S01]  /*0190*/  IMAD.MOV.U32 R4, RZ, RZ, R0 ;  /* 0x000000ffff047224 */ /* 0x000fe200078e0000 */
[----:B------:R-:W-:-:S12]  /*01a0*/  UIADD3 UR7, UPT, UPT, -UR4, URZ, URZ ;  /* 0x000000ff04077290 */ /* 0x000fd8000fffe1ff */
.L_x_3:
[----:B------:R-:W-:-:S04]  /*01b0*/  IMAD.WIDE R6, R4, 0x4, R8 ;  /* 0x0000000404067825 */ /* 0x000fc800078e0208 */
[C---:B------:R-:W-:Y:S02]  /*01c0*/  IMAD.WIDE R14, R3.reuse, 0x4, R6 ;  /* 0x00000004030e7825 */ /* 0x040fe400078e0206 */
[----:B------:R-:W2:Y:S02]  /*01d0*/  LDG.E R6, desc[UR8][R6.64] ;  /* 0x0000000806067981 */ /* 0x000ea4000c1e1900 */
[----:B------:R-:W-:-:S05]  /*01e0*/  IMAD.WIDE R26, R3, 0x4, R14 ;  /* 0x00000004031a7825 */ /* 0x000fca00078e020e */
[----:B------:R-:W3:Y:S01]  /*01f0*/  LDG.E R22, desc[UR8][R26.64] ;  /* 0x000000081a167981 */ /* 0x000ee2000c1e1900 */
[----:B------:R-:W-:-:S03]  /*0200*/  IMAD.WIDE R18, R3, 0x4, R26 ;  /* 0x0000000403127825 */ /* 0x000fc600078e021a */
[----:B------:R0:W2:Y:S01]  /*0210*/  LDG.E R7, desc[UR8][R14.64] ;  /* 0x000000080e077981 */ /* 0x0000a2000c1e1900 */
[----:B------:R-:W-:-:S03]  /*0220*/  IMAD.WIDE R24, R3, 0x4, R18 ;  /* 0x0000000403187825 */ /* 0x000fc600078e0212 */
[----:B------:R1:W3:Y:S04]  /*0230*/  LDG.E R23, desc[UR8][R18.64] ;  /* 0x0000000812177981 */ /* 0x0002e8000c1e1900 */
[----:B------:R-:W4:Y:S01]  /*0240*/  LDG.E R29, desc[UR8][R24.64] ;  /* 0x00000008181d7981 */ /* 0x000f22000c1e1900 */
[----:B------:R-:W-:-:S05]  /*0250*/  IMAD.WIDE R20, R3, 0x4, R24 ;  /* 0x0000000403147825 */ /* 0x000fca00078e0218 */
[----:B------:R5:W4:Y:S01]  /*0260*/  LDG.E R28, desc[UR8][R20.64] ;  /* 0x00000008141c7981 */ /* 0x000b22000c1e1900 */
[----:B------:R-:W-:-:S04]  /*0270*/  IMAD.WIDE R12, R3, 0x4, R20 ;  /* 0x00000004030c7825 */ /* 0x000fc800078e0214 */
[C---:B------:R-:W-:Y:S02]  /*0280*/  IMAD.WIDE R16, R3.reuse, 0x4, R12 ;  /* 0x0000000403107825 */ /* 0x040fe400078e020c */
[----:B------:R-:W4:Y:S02]  /*0290*/  LDG.E R12, desc[UR8][R12.64] ;  /* 0x000000080c0c7981 */ /* 0x000f24000c1e1900 */
[C---:B------:R-:W-:Y:S02]  /*02a0*/  IMAD.WIDE R10, R3.reuse, 0x4, R16 ;  /* 0x00000004030a7825 */ /* 0x040fe400078e0210 */
[----:B------:R-:W4:Y:S02]  /*02b0*/  LDG.E R17, desc[UR8][R16.64] ;  /* 0x0000000810117981 */ /* 0x000f24000c1e1900 */
[C---:B0-----:R-:W-:Y:S02]  /*02c0*/  IMAD.WIDE R14, R3.reuse, 0x4, R10 ;  /* 0x00000004030e7825 */ /* 0x041fe400078e020a */
[----:B------:R0:W4:Y:S02]  /*02d0*/  LDG.E R13, desc[UR8][R10.64] ;  /* 0x000000080a0d7981 */ /* 0x000124000c1e1900 */
[----:B-1----:R-:W-:-:S02]  /*02e0*/  IMAD.WIDE R18, R3, 0x4, R14 ;  /* 0x0000000403127825 */ /* 0x002fc400078e020e */
[----:B------:R1:W4:Y:S02]  /*02f0*/  LDG.E R16, desc[UR8][R14.64] ;  /* 0x000000080e107981 */ /* 0x000324000c1e1900 */
[C---:B-----5:R-:W-:Y:S02]  /*0300*/  IMAD.WIDE R20, R3.reuse, 0x4, R18 ;  /* 0x0000000403147825 */ /* 0x060fe400078e0212 */
[----:B------:R-:W5:Y:S02]  /*0310*/  LDG.E R18, desc[UR8][R18.64] ;  /* 0x0000000812127981 */ /* 0x000f64000c1e1900 */
[C---:B------:R-:W-:Y:S02]  /*0320*/  IMAD.WIDE R24, R3.reuse, 0x4, R20 ;  /* 0x0000000403187825 */ /* 0x040fe400078e0214 */
[----:B------:R-:W5:Y:S02]  /*0330*/  LDG.E R21, desc[UR8][R20.64] ;  /* 0x0000000814157981 */ /* 0x000f64000c1e1900 */
[----:B------:R-:W-:-:S02]  /*0340*/  IMAD.WIDE R26, R3, 0x4, R24 ;  /* 0x00000004031a7825 */ /* 0x000fc400078e0218 */
[----:B------:R-:W5:Y:S02]  /*0350*/  LDG.E R24, desc[UR8][R24.64] ;  /* 0x0000000818187981 */ /* 0x000f64000c1e1900 */
[C---:B0-----:R-:W-:Y:S02]  /*0360*/  IMAD.WIDE R10, R3.reuse, 0x4, R26 ;  /* 0x00000004030a7825 */ /* 0x041fe400078e021a */
[----:B------:R-:W5:Y:S02]  /*0370*/  LDG.E R27, desc[UR8][R26.64] ;  /* 0x000000081a1b7981 */ /* 0x000f64000c1e1900 */
[----:B-1----:R-:W-:Y:S02]  /*0380*/  IMAD.WIDE R14, R3, 0x4, R10 ;  /* 0x00000004030e7825 */ /* 0x002fe400078e020a */
[----:B------:R-:W5:Y:S04]  /*0390*/  LDG.E R10, desc[UR8][R10.64] ;  /* 0x000000080a0a7981 */ /* 0x000f68000c1e1900 */
[----:B------:R-:W5:Y:S01]  /*03a0*/  LDG.E R15, desc[UR8][R14.64] ;  /* 0x000000080e0f7981 */ /* 0x000f62000c1e1900 */
[----:B------:R-:W-:-:S04]  /*03b0*/  UIADD3 UR7, UPT, UPT, UR7, 0x10, URZ ;  /* 0x0000001007077890 */ /* 0x000fc8000fffe0ff */
[----:B------:R-:W-:Y:S01]  /*03c0*/  UISETP.NE.AND UP1, UPT, UR7, URZ, UPT ;  /* 0x000000ff0700728c */ /* 0x000fe2000bf25270 */
[----:B------:R-:W-:Y:S02]  /*03d0*/  LEA R4, R3, R4, 0x4 ;  /* 0x0000000403047211 */ /* 0x000fe400078e20ff */
[----:B--2---:R-:W-:-:S04]  /*03e0*/  IADD3 R6, PT, PT, R7, R6, R5 ;  /* 0x0000000607067210 */ /* 0x004fc80007ffe005 */
[----:B---3--:R-:W-:-:S04]  /*03f0*/  IADD3 R6, PT, PT, R23, R22, R6 ;  /* 0x0000001617067210 */ /* 0x008fc80007ffe006 */
[----:B----4-:R-:W-:-:S04]  /*0400*/  IADD3 R6, PT, PT, R28, R29, R6 ;  /* 0x0000001d1c067210 */ /* 0x010fc80007ffe006 */
[----:B------:R-:W-:-:S04]  /*0410*/  IADD3 R6, PT, PT, R17, R12, R6 ;  /* 0x0000000c11067210 */ /* 0x000fc80007ffe006 */
[----:B------:R-:W-:-:S04]  /*0420*/  IADD3 R6, PT, PT, R16, R13, R6 ;  /* 0x0000000d10067210 */ /* 0x000fc80007ffe006 */
[----:B-----5:R-:W-:-:S04]  /*0430*/  IADD3 R6, PT, PT, R21, R18, R6 ;  /* 0x0000001215067210 */ /* 0x020fc80007ffe006 */
[----:B------:R-:W-:-:S04]  /*0440*/  IADD3 R6, PT, PT, R27, R24, R6 ;  /* 0x000000181b067210 */ /* 0x000fc80007ffe006 */
[----:B------:R-:W-:Y:S01]  /*0450*/  IADD3 R5, PT, PT, R15, R10, R6 ;  /* 0x0000000a0f057210 */ /* 0x000fe20007ffe006 */
[----:B------:R-:W-:Y:S06]  /*0460*/  BRA.U UP1, `(.L_x_3) ;  /* 0xfffffffd01507547 */ /* 0x000fec000b83ffff */
.L_x_2:
[----:B------:R-:W-:Y:S05]  /*0470*/  BRA.U !UP0, `(.L_x_1) ;  /* 0x0000000108d47547 */ /* 0x000fea000b800000 */
[----:B------:R-:W-:Y:S02]  /*0480*/  UISETP.GE.U32.AND UP0, UPT, UR6, 0x8, UPT ;  /* 0x000000080600788c */ /* 0x000fe4000bf06070 */
[----:B------:R-:W-:-:S04]  /*0490*/  ULOP3.LUT UR7, UR5, 0x7, URZ, 0xc0, !UPT ;  /* 0x0000000705077892 */ /* 0x000fc8000f8ec0ff */
[----:B------:R-:W-:-:S03]  /*04a0*/  UISETP.NE.AND UP1, UPT, UR7, URZ, UPT ;  /* 0x000000ff0700728c */ /* 0x000fc6000bf25270 */
[----:B------:R-:W-:Y:S08]  /*04b0*/  BRA.U !UP0, `(.L_x_4) ;  /* 0x0000000108587547 */ /* 0x000ff0000b800000 */
[----:B------:R-:W-:-:S04]  /*04c0*/  IMAD R19, R3, UR4, R0 ;  /* 0x0000000403137c24 */ /* 0x000fc8000f8e0200 */
[----:B------:R-:W-:-:S04]  /*04d0*/  IMAD.WIDE R18, R19, 0x4, R8 ;  /* 0x0000000413127825 */ /* 0x000fc800078e0208 */
[C---:B------:R-:W-:Y:S02]  /*04e0*/  IMAD.WIDE R20, R3.reuse, 0x4, R18 ;  /* 0x0000000403147825 */ /* 0x040fe400078e0212 */
[----:B------:R-:W2:Y:S02]  /*04f0*/  LDG.E R18, desc[UR8][R18.64] ;  /* 0x0000000812127981 */ /* 0x000ea4000c1e1900 */
[C---:B------:R-:W-:Y:S02]  /*0500*/  IMAD.WIDE R22, R3.reuse, 0x4, R20 ;  /* 0x0000000403167825 */ /* 0x040fe400078e0214 */
[----:B------:R-:W2:Y:S02]  /*0510*/  LDG.E R20, desc[UR8][R20.64] ;  /* 0x0000000814147981 */ /* 0x000ea4000c1e1900 */
[C---:B------:R-:W-:Y:S02]  /*0520*/  IMAD.WIDE R12, R3.reuse, 0x4, R22 ;  /* 0x00000004030c7825 */ /* 0x040fe400078e0216 */
[----:B------:R-:W3:Y:S02]  /*0530*/  LDG.E R22, desc[UR8][R22.64] ;  /* 0x0000000816167981 */ /* 0x000ee4000c1e1900 */
[----:B------:R-:W-:-:S02]  /*0540*/  IMAD.WIDE R10, R3, 0x4, R12 ;  /* 0x00000004030a7825 */ /* 0x000fc400078e020c */
[----:B------:R-:W3:Y:S02]  /*0550*/  LDG.E R12, desc[UR8][R12.64] ;  /* 0x000000080c0c7981 */ /* 0x000ee4000c1e1900 */
[C---:B------:R-:W-:Y:S02]  /*0560*/  IMAD.WIDE R6, R3.reuse, 0x4, R10 ;  /* 0x0000000403067825 */ /* 0x040fe400078e020a */
[----:B------:R-:W4:Y:S02]  /*0570*/  LDG.E R10, desc[UR8][R10.64] ;  /* 0x000000080a0a7981 */ /* 0x000f24000c1e1900 */
[C---:B------:R-:W-:Y:S02]  /*0580*/  IMAD.WIDE R14, R3.reuse, 0x4, R6 ;  /* 0x00000004030e7825 */ /* 0x040fe400078e0206 */
[----:B------:R-:W4:Y:S02]  /*0590*/  LDG.E R6, desc[UR8][R6.64] ;  /* 0x0000000806067981 */ /* 0x000f24000c1e1900 */
[----:B------:R-:W-:-:S02]  /*05a0*/  IMAD.WIDE R16, R3, 0x4, R14 ;  /* 0x0000000403107825 */ /* 0x000fc400078e020e */
[----:B------:R-:W5:Y:S04]  /*05b0*/  LDG.E R14, desc[UR8][R14.64] ;  /* 0x000000080e0e7981 */ /* 0x000f68000c1e1900 */
[----:B------:R-:W5:Y:S01]  /*05c0*/  LDG.E R16, desc[UR8][R16.64] ;  /* 0x0000000810107981 */ /* 0x000f62000c1e1900 */
[----:B------:R-:W-:Y:S01]  /*05d0*/  UIADD3 UR4, UPT, UPT, UR4, 0x8, URZ ;  /* 0x0000000804047890 */ /* 0x000fe2000fffe0ff */
[----:B--2---:R-:W-:-:S04]  /*05e0*/  IADD3 R5, PT, PT, R20, R18, R5 ;  /* 0x0000001214057210 */ /* 0x004fc80007ffe005 */
[----:B---3--:R-:W-:-:S04]  /*05f0*/  IADD3 R5, PT, PT, R12, R22, R5 ;  /* 0x000000160c057210 */ /* 0x008fc80007ffe005 */
[----:B----4-:R-:W-:-:S04]  /*0600*/  IADD3 R5, PT, PT, R6, R10, R5 ;  /* 0x0000000a06057210 */ /* 0x010fc80007ffe005 */
[----:B-----5:R-:W-:-:S07]  /*0610*/  IADD3 R5, PT, PT, R16, R14, R5 ;  /* 0x0000000e10057210 */ /* 0x020fce0007ffe005 */
.L_x_4:
        /* <DEDUP_REMOVED lines=11> */
[----:B------:R-:W-:Y:S02]  /*06d0*/  IMAD.WIDE R14, R3, 0x4, R12 ;  /* 0x00000004030e7825 */ /* 0x000fe400078e020c */
[----:B------:R-:W3:Y:S04]  /*06e0*/  LDG.E R12, desc[UR8][R12.64] ;  /* 0x000000080c0c7981 */ /* 0x000ee8000c1e1900 */
[----:B------:R-:W3:Y:S01]  /*06f0*/  LDG.E R14, desc[UR8][R14.64] ;  /* 0x000000080e0e7981 */ /* 0x000ee2000c1e1900 */
[----:B------:R-:W-:Y:S01]  /*0700*/  UIADD3 UR4, UPT, UPT, UR4, 0x4, URZ ;  /* 0x0000000404047890 */ /* 0x000fe2000fffe0ff */
[----:B--2---:R-:W-:-:S04]  /*0710*/  IADD3 R5, PT, PT, R10, R6, R5 ;  /* 0x000000060a057210 */ /* 0x004fc80007ffe005 */
[----:B---3--:R-:W-:-:S07]  /*0720*/  IADD3 R5, PT, PT, R14, R12, R5 ;  /* 0x0000000c0e057210 */ /* 0x008fce0007ffe005 */
.L_x_5:
[----:B------:R-:W-:Y:S05]  /*0730*/  BRA.U !UP1, `(.L_x_1) ;  /* 0x0000000109247547 */ /* 0x000fea000b800000 */
[----:B------:R-:W-:Y:S01]  /*0740*/  IMAD R0, R3, UR4, R0 ;  /* 0x0000000403007c24 */ /* 0x000fe2000f8e0200 */
[----:B------:R-:W-:-:S12]  /*0750*/  UIADD3 UR5, UPT, UPT, -UR5, URZ, URZ ;  /* 0x000000ff05057290 */ /* 0x000fd8000fffe1ff */
.L_x_6:
[----:B------:R-:W-:-:S06]  /*0760*/  IMAD.WIDE R6, R0, 0x4, R8 ;  /* 0x0000000400067825 */ /* 0x000fcc00078e0208 */
[----:B------:R-:W2:Y:S01]  /*0770*/  LDG.E R6, desc[UR8][R6.64] ;  /* 0x0000000806067981 */ /* 0x000ea2000c1e1900 */
[----:B------:R-:W-:Y:S01]  /*0780*/  UIADD3 UR5, UPT, UPT, UR5, 0x1, URZ ;  /* 0x0000000105057890 */ /* 0x000fe2000fffe0ff */
[----:B------:R-:W-:-:S03]  /*0790*/  IMAD.IADD R0, R0, 0x1, R3 ;  /* 0x0000000100007824 */ /* 0x000fc600078e0203 */
[----:B------:R-:W-:Y:S01]  /*07a0*/  UISETP.NE.AND UP0, UPT, UR5, URZ, UPT ;  /* 0x000000ff0500728c */ /* 0x000fe2000bf05270 */
[----:B--2---:R-:W-:-:S08]  /*07b0*/  IMAD.IADD R5, R6, 0x1, R5 ;  /* 0x0000000106057824 */ /* 0x004fd000078e0205 */
[----:B------:R-:W-:Y:S05]  /*07c0*/  BRA.U UP0, `(.L_x_6) ;  /* 0xfffffffd00e47547 */ /* 0x000fea000b83ffff */
.L_x_1:
[----:B------:R-:W0:Y:S02]  /*07d0*/  LDC.64 R6, c[0x0][0x388] ;  /* 0x0000e200ff067b82 */ /* 0x000e240000000a00 */
[----:B0-----:R-:W-:-:S05]  /*07e0*/  IMAD.WIDE R2, R2, 0x4, R6 ;  /* 0x0000000402027825 */ /* 0x001fca00078e0206 */
[----:B------:R-:W-:Y:S01]  /*07f0*/  STG.E desc[UR8][R2.64], R5 ;  /* 0x0000000502007986 */ /* 0x000fe2000c101908 */
[----:B------:R-:W-:Y:S05]  /*0800*/  EXIT ;  /* 0x000000000000794d */ /* 0x000fea0003800000 */
.L_x_0:
[----:B------:R-:W-:Y:S02]  /*0810*/  ISETP.GE.AND P0, PT, R3, 0x1, PT ;  /* 0x000000010300780c */ /* 0x000fe40003f06270 */
[----:B------:R-:W-:-:S11]  /*0820*/  MOV R0, RZ ;  /* 0x000000ff00007202 */ /* 0x000fd60000000f00 */
[----:B------:R-:W-:Y:S05]  /*0830*/  @!P0 BRA `(.L_x_7) ;  /* 0x0000000400948947 */ /* 0x000fea0003800000 */
[C---:B------:R-:W-:Y:S01]  /*0840*/  VIADD R0, R3.reuse, 0xffffffff ;  /* 0xffffffff03007836 */ /* 0x040fe20000000000 */
[----:B------:R-:W-:Y:S01]  /*0850*/  LOP3.LUT R23, R3, 0xf, RZ, 0xc0, !PT ;  /* 0x0000000f03177812 */ /* 0x000fe200078ec0ff */
[----:B------:R-:W-:-:S03]  /*0860*/  IMAD.MOV.U32 R6, RZ, RZ, RZ ;  /* 0x000000ffff067224 */ /* 0x000fc600078e00ff */
[----:B------:R-:W-:Y:S01]  /*0870*/  ISETP.GE.U32.AND P1, PT, R0, 0xf, PT ;  /* 0x0000000f0000780c */ /* 0x000fe20003f26070 */
[----:B------:R-:W-:Y:S01]  /*0880*/  HFMA2 R0, -RZ, RZ, 0, 0 ;  /* 0x00000000ff007431 */ /* 0x000fe200000001ff */
[----:B------:R-:W-:-:S11]  /*0890*/  ISETP.NE.AND P0, PT, R23, RZ, PT ;  /* 0x000000ff1700720c */ /* 0x000fd60003f05270 */
[----:B------:R-:W-:Y:S05]  /*08a0*/  @!P1 BRA `(.L_x_8) ;  /* 0x0000000000949947 */ /* 0x000fea0003800000 */
[----:B------:R-:W-:Y:S01]  /*08b0*/  IMAD.WIDE.U32 R4, R7, 0x4, R8 ;  /* 0x0000000407047825 */ /* 0x000fe200078e0008 */
[----:B------:R-:W-:-:S03]  /*08c0*/  LOP3.LUT R6, R3, 0x7ffffff0, RZ, 0xc0, !PT ;  /* 0x7ffffff003067812 */ /* 0x000fc600078ec0ff */
[----:B------:R-:W-:Y:S01]  /*08d0*/  IMAD.MOV.U32 R0, RZ, RZ, RZ ;  /* 0x000000ffff007224 */ /* 0x000fe200078e00ff */
[----:B------:R-:W-:Y:S01]  /*08e0*/  IADD3 R14, P1, PT, R4, 0x20, RZ ;  /* 0x00000020040e7810 */ /* 0x000fe20007f3e0ff */
[----:B------:R-:W-:-:S03]  /*08f0*/  IMAD.MOV R10, RZ, RZ, -R6 ;  /* 0x000000ffff0a7224 */ /* 0x000fc600078e0a06 */
[----:B------:R-:W-:-:S09]  /*0900*/  IADD3.X R15, PT, PT, RZ, R5, RZ, P1, !PT ;  /* 0x00000005ff0f7210 */ /* 0x000fd20000ffe4ff */
.L_x_9:
[----:B------:R-:W-:Y:S02]  /*0910*/  IMAD.MOV.U32 R4, RZ, RZ, R14 ;  /* 0x000000ffff047224 */ /* 0x000fe400078e000e */
[----:B------:R-:W-:-:S05]  /*0920*/  IMAD.MOV.U32 R5, RZ, RZ, R15 ;  /* 0x000000ffff057224 */ /* 0x000fca00078e000f */
[----:B------:R-:W2:Y:S04]  /*0930*/  LDG.E R19, desc[UR8][R4.64+-0x20] ;  /* 0xffffe00804137981 */ /* 0x000ea8000c1e1900 */
[----:B------:R-:W2:Y:S04]  /*0940*/  LDG.E R20, desc[UR8][R4.64+-0x1c] ;  /* 0xffffe40804147981 */ /* 0x000ea8000c1e1900 */
[----:B------:R-:W3:Y:S04]  /*0950*/  LDG.E R21, desc[UR8][R4.64+-0x18] ;  /* 0xffffe80804157981 */ /* 0x000ee8000c1e1900 */
[----:B------:R-:W3:Y:S04]  /*0960*/  LDG.E R22, desc[UR8][R4.64+-0x14] ;  /* 0xffffec0804167981 */ /* 0x000ee8000c1e1900 */
[----:B------:R-:W4:Y:S04]  /*0970*/  LDG.E R25, desc[UR8][R4.64+-0x10] ;  /* 0xfffff00804197981 */ /* 0x000f28000c1e1900 */
[----:B------:R-:W4:Y:S04]  /*0980*/  LDG.E R24, desc[UR8][R4.64+-0xc] ;  /* 0xfffff40804187981 */ /* 0x000f28000c1e1900 */
[----:B------:R-:W5:Y:S04]  /*0990*/  LDG.E R18, desc[UR8][R4.64+-0x8] ;  /* 0xfffff80804127981 */ /* 0x000f68000c1e1900 */
[----:B------:R-:W5:Y:S04]  /*09a0*/  LDG.E R17, desc[UR8][R4.64+-0x4] ;  /* 0xfffffc0804117981 */ /* 0x000f68000c1e1900 */
[----:B------:R-:W5:Y:S04]  /*09b0*/  LDG.E R16, desc[UR8][R4.64] ;  /* 0x0000000804107981 */ /* 0x000f68000c1e1900 */
[----:B------:R-:W5:Y:S04]  /*09c0*/  LDG.E R15, desc[UR8][R4.64+0x4] ;  /* 0x00000408040f7981 */ /* 0x000f68000c1e1900 */
[----:B------:R-:W5:Y:S04]  /*09d0*/  LDG.E R14, desc[UR8][R4.64+0x8] ;  /* 0x00000808040e7981 */ /* 0x000f68000c1e1900 */
[----:B------:R-:W5:Y:S04]  /*09e0*/  LDG.E R13, desc[UR8][R4.64+0xc] ;  /* 0x00000c08040d7981 */ /* 0x000f68000c1e1900 */
[----:B------:R-:W5:Y:S04]  /*09f0*/  LDG.E R11, desc[UR8][R4.64+0x10] ;  /* 0x00001008040b7981 */ /* 0x000f68000c1e1900 */
[----:B------:R-:W5:Y:S01]  /*0a00*/  LDG.E R12, desc[UR8][R4.64+0x14] ;  /* 0x00001408040c7981 */ /* 0x000f62000c1e1900 */
[----:B--2---:R-:W-:-:S03]  /*0a10*/  IADD3 R20, PT, PT, R20, R19, R0 ;  /* 0x0000001314147210 */ /* 0x004fc60007ffe000 */
[----:B------:R-:W2:Y:S04]  /*0a20*/  LDG.E R19, desc[UR8][R4.64+0x18] ;  /* 0x0000180804137981 */ /* 0x000ea8000c1e1900 */
[----:B------:R-:W2:Y:S01]  /*0a30*/  LDG.E R0, desc[UR8][R4.64+0x1c] ;  /* 0x00001c0804007981 */ /* 0x000ea2000c1e1900 */
[----:B------:R-:W-:Y:S02]  /*0a40*/  IADD3 R10, PT, PT, R10, 0x10, RZ ;  /* 0x000000100a0a7810 */ /* 0x000fe40007ffe0ff */
[----:B---3--:R-:W-:Y:S02]  /*0a50*/  IADD3 R20, PT, PT, R22, R21, R20 ;  /* 0x0000001516147210 */ /* 0x008fe40007ffe014 */
[----:B------:R-:W-:Y:S02]  /*0a60*/  ISETP.NE.AND P1, PT, R10, RZ, PT ;  /* 0x000000ff0a00720c */ /* 0x000fe40003f25270 */
[----:B----4-:R-:W-:-:S04]  /*0a70*/  IADD3 R20, PT, PT, R24, R25, R20 ;  /* 0x0000001918147210 */ /* 0x010fc80007ffe014 */
[----:B-----5:R-:W-:-:S04]  /*0a80*/  IADD3 R17, PT, PT, R17, R18, R20 ;  /* 0x0000001211117210 */ /* 0x020fc80007ffe014 */
[----:B------:R-:W-:-:S04]  /*0a90*/  IADD3 R15, PT, PT, R15, R16, R17 ;  /* 0x000000100f0f7210 */ /* 0x000fc80007ffe011 */
[----:B------:R-:W-:Y:S02]  /*0aa0*/  IADD3 R13, PT, PT, R13, R14, R15 ;  /* 0x0000000e0d0d7210 */ /* 0x000fe40007ffe00f */
[----:B------:R-:W-:-:S05]  /*0ab0*/  IADD3 R14, P2, PT, R4, 0x40, RZ ;  /* 0x00000040040e7810 */ /* 0x000fca0007f5e0ff */
[----:B------:R-:W-:Y:S01]  /*0ac0*/  IMAD.X R15, RZ, RZ, R5, P2 ;  /* 0x000000ffff0f7224 */ /* 0x000fe200010e0605 */
[----:B------:R-:W-:-:S04]  /*0ad0*/  IADD3 R11, PT, PT, R12, R11, R13 ;  /* 0x0000000b0c0b7210 */ /* 0x000fc80007ffe00d */
[----:B--2---:R-:W-:Y:S01]  /*0ae0*/  IADD3 R0, PT, PT, R0, R19, R11 ;  /* 0x0000001300007210 */ /* 0x004fe20007ffe00b */
[----:B------:R-:W-:Y:S06]  /*0af0*/  @P1 BRA `(.L_x_9) ;  /* 0xfffffffc00841947 */ /* 0x000fec000383ffff */
.L_x_8:
[----:B------:R-:W-:Y:S05]  /*0b00*/  @!P0 BRA `(.L_x_7) ;  /* 0x0000000000e08947 */ /* 0x000fea0003800000 */
[----:B------:R-:W-:Y:S02]  /*0b10*/  ISETP.GE.U32.AND P1, PT, R23, 0x8, PT ;  /* 0x000000081700780c */ /* 0x000fe40003f26070 */
[----:B------:R-:W-:-:S04]  /*0b20*/  LOP3.LUT R19, R3, 0x7, RZ, 0xc0, !PT ;  /* 0x0000000703137812 */ /* 0x000fc800078ec0ff */
[----:B------:R-:W-:-:S07]  /*0b30*/  ISETP.NE.AND P0, PT, R19, RZ, PT ;  /* 0x000000ff1300720c */ /* 0x000fce0003f05270 */
[----:B------:R-:W-:Y:S06]  /*0b40*/  @!P1 BRA `(.L_x_10) ;  /* 0x0000000000509947 */ /* 0x000fec0003800000 */
[----:B------:R-:W0:Y:S01]  /*0b50*/  LDCU.64 UR4, c[0x0][0x380] ;  /* 0x00007000ff0477ac */ /* 0x000e220008000a00 */
[C---:B------:R-:W-:Y:S01]  /*0b60*/  IADD3 R5, P1, PT, R7.reuse, R6, RZ ;  /* 0x0000000607057210 */ /* 0x040fe20007f3e0ff */
[----:B------:R-:W-:-:S03]  /*0b70*/  IMAD.IADD R11, R7, 0x1, R6 ;  /* 0x00000001070b7824 */ /* 0x000fc600078e0206 */
[----:B------:R-:W-:Y:S01]  /*0b80*/  IADD3.X R12, PT, PT, RZ, RZ, RZ, P1, !PT ;  /* 0x000000ffff0c7210 */ /* 0x000fe20000ffe4ff */
[----:B------:R-:W-:-:S06]  /*0b90*/  IMAD.WIDE.U32 R10, R11, 0x4, R8 ;  /* 0x000000040b0a7825 */ /* 0x000fcc00078e0008 */
[----:B------:R-:W2:Y:S01]  /*0ba0*/  LDG.E R11, desc[UR8][R10.64] ;  /* 0x000000080a0b7981 */ /* 0x000ea2000c1e1900 */
[----:B0-----:R-:W-:-:S04]  /*0bb0*/  LEA R4, P1, R5, UR4, 0x2 ;  /* 0x0000000405047c11 */ /* 0x001fc8000f8210ff */
[----:B------:R-:W-:-:S05]  /*0bc0*/  LEA.HI.X R5, R5, UR5, R12, 0x2, P1 ;  /* 0x0000000505057c11 */ /* 0x000fca00088f140c */
[----:B------:R-:W2:Y:S04]  /*0bd0*/  LDG.E R12, desc[UR8][R4.64+0x4] ;  /* 0x00000408040c7981 */ /* 0x000ea8000c1e1900 */
[----:B------:R-:W3:Y:S04]  /*0be0*/  LDG.E R13, desc[UR8][R4.64+0x8] ;  /* 0x00000808040d7981 */ /* 0x000ee8000c1e1900 */
[----:B------:R-:W3:Y:S04]  /*0bf0*/  LDG.E R14, desc[UR8][R4.64+0xc] ;  /* 0x00000c08040e7981 */ /* 0x000ee8000c1e1900 */
[----:B------:R-:W4:Y:S04]  /*0c00*/  LDG.E R15, desc[UR8][R4.64+0x10] ;  /* 0x00001008040f7981 */ /* 0x000f28000c1e1900 */
[----:B------:R-:W4:Y:S04]  /*0c10*/  LDG.E R16, desc[UR8][R4.64+0x14] ;  /* 0x0000140804107981 */ /* 0x000f28000c1e1900 */
[----:B------:R-:W5:Y:S04]  /*0c20*/  LDG.E R17, desc[UR8][R4.64+0x18] ;  /* 0x0000180804117981 */ /* 0x000f68000c1e1900 */
[----:B------:R-:W5:Y:S01]  /*0c30*/  LDG.E R18, desc[UR8][R4.64+0x1c] ;  /* 0x00001c0804127981 */ /* 0x000f62000c1e1900 */
[----:B------:R-:W-:Y:S01]  /*0c40*/  VIADD R6, R6, 0x8 ;  /* 0x0000000806067836 */ /* 0x000fe20000000000 */
[----:B--2---:R-:W-:-:S04]  /*0c50*/  IADD3 R12, PT, PT, R12, R11, R0 ;  /* 0x0000000b0c0c7210 */ /* 0x004fc80007ffe000 */
[----:B---3--:R-:W-:-:S04]  /*0c60*/  IADD3 R12, PT, PT, R14, R13, R12 ;  /* 0x0000000d0e0c7210 */ /* 0x008fc80007ffe00c */
[----:B----4-:R-:W-:-:S04]  /*0c70*/  IADD3 R12, PT, PT, R16, R15, R12 ;  /* 0x0000000f100c7210 */ /* 0x010fc80007ffe00c */
[----:B-----5:R-:W-:-:S07]  /*0c80*/  IADD3 R0, PT, PT, R18, R17, R12 ;  /* 0x0000001112007210 */ /* 0x020fce0007ffe00c */
.L_x_10:
        /* <DEDUP_REMOVED lines=15> */
[----:B------:R-:W3:Y:S01]  /*0d80*/  LDG.E R14, desc[UR8][R10.64+0xc] ;  /* 0x00000c080a0e7981 */ /* 0x000ee2000c1e1900 */
[----:B------:R-:W-:Y:S01]  /*0d90*/  VIADD R6, R6, 0x4 ;  /* 0x0000000406067836 */ /* 0x000fe20000000000 */
[----:B--2---:R-:W-:-:S04]  /*0da0*/  IADD3 R0, PT, PT, R12, R5, R0 ;  /* 0x000000050c007210 */ /* 0x004fc80007ffe000 */
[----:B---3--:R-:W-:-:S07]  /*0db0*/  IADD3 R0, PT, PT, R14, R13, R0 ;  /* 0x0000000d0e007210 */ /* 0x008fce0007ffe000 */
.L_x_11:
[----:B------:R-:W-:Y:S05]  /*0dc0*/  @!P0 BRA `(.L_x_7) ;  /* 0x0000000000308947 */ /* 0x000fea0003800000 */
[----:B------:R-:W-:Y:S01]  /*0dd0*/  IMAD.IADD R7, R7, 0x1, R6 ;  /* 0x0000000107077824 */ /* 0x000fe200078e0206 */
[----:B------:R-:W-:-:S03]  /*0de0*/  IADD3 R3, PT, PT, -R3, RZ, RZ ;  /* 0x000000ff03037210 */ /* 0x000fc60007ffe1ff */
[----:B------:R-:W-:-:S07]  /*0df0*/  IMAD.WIDE.U32 R8, R7, 0x4, R8 ;  /* 0x0000000407087825 */ /* 0x000fce00078e0008 */
.L_x_12:
[----:B------:R-:W-:Y:S02]  /*0e00*/  IMAD.MOV.U32 R5, RZ, RZ, R9 ;  /* 0x000000ffff057224 */ /* 0x000fe400078e0009 */
[----:B------:R-:W-:-:S05]  /*0e10*/  IMAD.MOV.U32 R4, RZ, RZ, R8 ;  /* 0x000000ffff047224 */ /* 0x000fca00078e0008 */
[----:B------:R-:W2:Y:S01]  /*0e20*/  LDG.E R5, desc[UR8][R4.64] ;  /* 0x0000000804057981 */ /* 0x000ea2000c1e1900 */
[----:B------:R-:W-:Y:S02]  /*0e30*/  IADD3 R3, PT, PT, R3, 0x1, RZ ;  /* 0x0000000103037810 */ /* 0x000fe40007ffe0ff */
[----:B------:R-:W-:Y:S02]  /*0e40*/  IADD3 R8, P1, PT, R8, 0x4, RZ ;  /* 0x0000000408087810 */ /* 0x000fe40007f3e0ff */
[----:B------:R-:W-:Y:S02]  /*0e50*/  ISETP.NE.AND P0, PT, R3, RZ, PT ;  /* 0x000000ff0300720c */ /* 0x000fe40003f05270 */
[----:B------:R-:W-:Y:S01]  /*0e60*/  IADD3.X R9, PT, PT, RZ, R9, RZ, P1, !PT ;  /* 0x00000009ff097210 */ /* 0x000fe20000ffe4ff */
[----:B--2---:R-:W-:-:S10]  /*0e70*/  IMAD.IADD R0, R5, 0x1, R0 ;  /* 0x0000000105007824 */ /* 0x004fd400078e0200 */
[----:B------:R-:W-:Y:S05]  /*0e80*/  @P0 BRA `(.L_x_12) ;  /* 0xfffffffc00dc0947 */ /* 0x000fea000383ffff */
.L_x_7:
[----:B------:R-:W0:Y:S02]  /*0e90*/  LDC.64 R4, c[0x0][0x388] ;  /* 0x0000e200ff047b82 */ /* 0x000e240000000a00 */
[----:B0-----:R-:W-:-:S05]  /*0ea0*/  IMAD.WIDE R4, R2, 0x4, R4 ;  /* 0x0000000402047825 */ /* 0x001fca00078e0204 */
[----:B------:R-:W-:Y:S01]  /*0eb0*/  STG.E desc[UR8][R4.64], R0 ;  /* 0x0000000004007986 */ /* 0x000fe2000c101908 */
[----:B------:R-:W-:Y:S05]  /*0ec0*/  EXIT ;  /* 0x000000000000794d */ /* 0x000fea0003800000 */
.L_x_13:
[----:B------:R-:W-:-:S00]  /*0ed0*/  BRA `(.L_x_13) ;  /* 0xfffffffc00fc7947 */ /* 0x000fc0000383ffff */
[----:B------:R-:W-:-:S00]  /*0ee0*/  NOP ;  /* 0x0000000000007918 */ /* 0x000fc00000000000 */
        /* <DEDUP_REMOVED lines=9> */
.L_x_14:


//--------------------- .nv.shared.reserved.0     --------------------------
	.section	.nv.shared.reserved.0,"aw",@nobits
	.weak		__nv_reservedSMEM_offset_0_alias
	.size		__nv_reservedSMEM_offset_0_alias, 0, 64
	.other		__nv_reservedSMEM_offset_0_alias,@"STO_CUDA_RESERVED_SHARED STV_DEFAULT"
__nv_reservedSMEM_offset_0_alias:
	.zero		0
	.zero		64


//--------------------- .nv.constant0._Z3sumPiS_ii --------------------------
	.section	.nv.constant0._Z3sumPiS_ii,"a",@progbits
	.sectionflags	@""
	.align	4
.nv.constant0._Z3sumPiS_ii:
	.zero		920


//--------------------- SYMBOLS --------------------------

	.type		.nv.reservedSmem.offset0,@object
	.size		.nv.reservedSmem.offset0,0x4
